//
// Generated by NVIDIA NVVM Compiler
//
// Compiler Build ID: CL-36424714
// Cuda compilation tools, release 13.0, V13.0.88
// Based on NVVM 20.0.0
//

.version 9.0
.target sm_100
.address_size 64

	// .globl	_Z12matTransposePA4_iPA3_i

.visible .entry _Z12matTransposePA4_iPA3_i(
	.param .u64 .ptr .align 1 _Z12matTransposePA4_iPA3_i_param_0,
	.param .u64 .ptr .align 1 _Z12matTransposePA4_iPA3_i_param_1
)
{
	.reg .b32 	%r<4>;
	.reg .b64 	%rd<13>;

	ld.param.u64 	%rd1, [_Z12matTransposePA4_iPA3_i_param_0];
	ld.param.u64 	%rd2, [_Z12matTransposePA4_iPA3_i_param_1];
	cvta.to.global.u64 	%rd3, %rd2;
	cvta.to.global.u64 	%rd4, %rd1;
	mov.u32 	%r1, %ctaid.x;
	mul.wide.u32 	%rd5, %r1, 16;
	add.s64 	%rd6, %rd4, %rd5;
	mov.u32 	%r2, %tid.x;
	mul.wide.u32 	%rd7, %r2, 4;
	add.s64 	%rd8, %rd6, %rd7;
	ld.global.u32 	%r3, [%rd8];
	mul.wide.u32 	%rd9, %r2, 12;
	add.s64 	%rd10, %rd3, %rd9;
	mul.wide.u32 	%rd11, %r1, 4;
	add.s64 	%rd12, %rd10, %rd11;
	st.global.u32 	[%rd12], %r3;
	ret;

}


// ===== COMPILED SASS (sm_100) =====

	.target	sm_100

	.elftype	@"ET_EXEC"


//--------------------- .note.nv.tkinfo           --------------------------
	.section	.note.nv.tkinfo,"",@"SHT_NOTE"
	.sectionflags	@"SHF_NOTE_NV_TKINFO"
	.tkinfo
        /*0018*/ 	.word	0x00000002
        /*0030*/ 	.string	""
        /*0030*/ 	.string	"ptxas"
        /*0030*/ 	.string	"Cuda compilation tools, release 13.0, V13.0.88"
        /*0030*/ 	.string	"Build cuda_13.0.r13.0/compiler.36424714_0"
        /*0030*/ 	.string	"-arch sm_100 -m 64 "



//--------------------- .note.nv.cuinfo           --------------------------
	.section	.note.nv.cuinfo,"",@"SHT_NOTE"
	.sectionflags	@"SHF_NOTE_NV_CUINFO"
        /*0018*/ 	.short	0x0002
        /*001a*/ 	.short	0x0064
        /*001c*/ 	.short	0x0082
	.zero		2


//--------------------- .nv.info                  --------------------------
	.section	.nv.info,"",@"SHT_CUDA_INFO"
	.align	4


	//----- nvinfo : EIATTR_REGCOUNT
	.align		4
        /*0000*/ 	.byte	0x04, 0x2f
        /*0002*/ 	.short	(.L_1 - .L_0)
	.align		4
.L_0:
        /*0004*/ 	.word	index@(_Z12matTransposePA4_iPA3_i)
        /*0008*/ 	.word	0x0000000c


	//----- nvinfo : EIATTR_FRAME_SIZE
	.align		4
.L_1:
        /*000c*/ 	.byte	0x04, 0x11
        /*000e*/ 	.short	(.L_3 - .L_2)
	.align		4
.L_2:
        /*0010*/ 	.word	index@(_Z12matTransposePA4_iPA3_i)
        /*0014*/ 	.word	0x00000000


	//----- nvinfo : EIATTR_MIN_STACK_SIZE
	.align		4
.L_3:
        /*0018*/ 	.byte	0x04, 0x12
        /*001a*/ 	.short	(.L_5 - .L_4)
	.align		4
.L_4:
        /*001c*/ 	.word	index@(_Z12matTransposePA4_iPA3_i)
        /*0020*/ 	.word	0x00000000
.L_5:


//--------------------- .nv.compat                --------------------------
	.section	.nv.compat,"",@"SHT_CUDA_COMPAT_INFO"
	.align	4
        /*0000*/ 	.byte	0x02, 0x09, 0x00, 0x00, 0x02, 0x02, 0x01, 0x00, 0x02, 0x05, 0x05, 0x00, 0x03, 0x07, 0x01, 0x01
        /*0010*/ 	.byte	0x02, 0x03, 0x00, 0x00, 0x02, 0x06, 0x01, 0x00, 0x04, 0x0b, 0x08, 0x00, 0x09, 0x00, 0x00, 0x00
        /*0020*/ 	.byte	0x00, 0x00, 0x00, 0x00


//--------------------- .nv.info._Z12matTransposePA4_iPA3_i --------------------------
	.section	.nv.info._Z12matTransposePA4_iPA3_i,"",@"SHT_CUDA_INFO"
	.sectionflags	@""
	.align	4


	//----- nvinfo : EIATTR_CUDA_API_VERSION
	.align		4
        /*0000*/ 	.byte	0x04, 0x37
        /*0002*/ 	.short	(.L_7 - .L_6)
.L_6:
        /*0004*/ 	.word	0x00000082


	//----- nvinfo : EIATTR_KPARAM_INFO
	.align		4
.L_7:
        /*0008*/ 	.byte	0x04, 0x17
        /*000a*/ 	.short	(.L_9 - .L_8)
.L_8:
        /*000c*/ 	.word	0x00000000
        /*0010*/ 	.short	0x0001
        /*0012*/ 	.short	0x0008
        /*0014*/ 	.byte	0x00, 0xf5, 0x21, 0x00


	//----- nvinfo : EIATTR_KPARAM_INFO
	.align		4
.L_9:
        /*0018*/ 	.byte	0x04, 0x17
        /*001a*/ 	.short	(.L_11 - .L_10)
.L_10:
        /*001c*/ 	.word	0x00000000
        /*0020*/ 	.short	0x0000
        /*0022*/ 	.short	0x0000
        /*0024*/ 	.byte	0x00, 0xf5, 0x21, 0x00


	//----- nvinfo : EIATTR_SPARSE_MMA_MASK
	.align		4
.L_11:
        /*0028*/ 	.byte	0x03, 0x50
        /*002a*/ 	.short	0x0000


	//----- nvinfo : EIATTR_MAXREG_COUNT
	.align		4
        /*002c*/ 	.byte	0x03, 0x1b
        /*002e*/ 	.short	0x00ff


	//----- nvinfo : EIATTR_MERCURY_ISA_VERSION
	.align		4
        /*0030*/ 	.byte	0x03, 0x5f
        /*0032*/ 	.short	0x0101


	//----- nvinfo : EIATTR_VRC_CTA_INIT_COUNT
	.align		4
        /*0034*/ 	.byte	0x02, 0x4a
	.zero		1
	.zero		1


	//----- nvinfo : EIATTR_EXIT_INSTR_OFFSETS
	.align		4
        /*0038*/ 	.byte	0x04, 0x1c
        /*003a*/ 	.short	(.L_13 - .L_12)


	//   ....[0]....
.L_12:
        /*003c*/ 	.word	0x000000c0


	//----- nvinfo : EIATTR_CBANK_PARAM_SIZE
	.align		4
.L_13:
        /*0040*/ 	.byte	0x03, 0x19
        /*0042*/ 	.short	0x0010


	//----- nvinfo : EIATTR_PARAM_CBANK
	.align		4
        /*0044*/ 	.byte	0x04, 0x0a
        /*0046*/ 	.short	(.L_15 - .L_14)
	.align		4
.L_14:
        /*0048*/ 	.word	index@(.nv.constant0._Z12matTransposePA4_iPA3_i)
        /*004c*/ 	.short	0x0380
        /*004e*/ 	.short	0x0010


	//----- nvinfo : EIATTR_SW_WAR
	.align		4
.L_15:
        /*0050*/ 	.byte	0x04, 0x36
        /*0052*/ 	.short	(.L_17 - .L_16)
.L_16:
        /*0054*/ 	.word	0x00000008
.L_17:


//--------------------- .nv.callgraph             --------------------------
	.section	.nv.callgraph,"",@"SHT_CUDA_CALLGRAPH"
	.align	4
	.sectionentsize	8
	.align		4
        /*0000*/ 	.word	0x00000000
	.align		4
        /*0004*/ 	.word	0xffffffff
	.align		4
        /*0008*/ 	.word	0x00000000
	.align		4
        /*000c*/ 	.word	0xfffffffe
	.align		4
        /*0010*/ 	.word	0x00000000
	.align		4
        /*0014*/ 	.word	0xfffffffd
	.align		4
        /*0018*/ 	.word	0x00000000
	.align		4
        /*001c*/ 	.word	0xfffffffc


//--------------------- .text._Z12matTransposePA4_iPA3_i --------------------------
	.section	.text._Z12matTransposePA4_iPA3_i,"ax",@progbits
	.align	128
        .global         _Z12matTransposePA4_iPA3_i
        .type           _Z12matTransposePA4_iPA3_i,@function
        .size           _Z12matTransposePA4_iPA3_i,(.L_x_1 - _Z12matTransposePA4_iPA3_i)
        .other          _Z12matTransposePA4_iPA3_i,@"STO_CUDA_ENTRY STV_DEFAULT"
_Z12matTransposePA4_iPA3_i:
.text._Z12matTransposePA4_iPA3_i:
[----:B------:R-:W-:Y:S01]  /*0000*/  LDC R1, c[0x0][0x37c] ;  /* 0x0000df00ff017b82 */ /* 0x000fe20000000800 */
[----:B------:R-:W0:Y:S07]  /*0010*/  S2R R7, SR_CTAID.X ;  /* 0x0000000000077919 */ /* 0x000e2e0000002500 */
[----:B------:R-:W0:Y:S01]  /*0020*/  LDC.64 R2, c[0x0][0x380] ;  /* 0x0000e000ff027b82 */ /* 0x000e220000000a00 */
[----:B------:R-:W1:Y:S01]  /*0030*/  LDCU.64 UR4, c[0x0][0x358] ;  /* 0x00006b00ff0477ac */ /* 0x000e620008000a00 */
[----:B------:R-:W2:Y:S06]  /*0040*/  S2R R9, SR_TID.X ;  /* 0x0000000000097919 */ /* 0x000eac0000002100 */
[----:B------:R-:W3:Y:S01]  /*0050*/  LDC.64 R4, c[0x0][0x388] ;  /* 0x0000e200ff047b82 */ /* 0x000ee20000000a00 */
[----:B0-----:R-:W-:-:S04]  /*0060*/  IMAD.WIDE.U32 R2, R7, 0x10, R2 ;  /* 0x0000001007027825 */ /* 0x001fc800078e0002 */
[----:B--2---:R-:W-:-:S06]  /*0070*/  IMAD.WIDE.U32 R2, R9, 0x4, R2 ;  /* 0x0000000409027825 */ /* 0x004fcc00078e0002 */
[----:B-1----:R-:W2:Y:S01]  /*0080*/  LDG.E R3, desc[UR4][R2.64] ;  /* 0x0000000402037981 */ /* 0x002ea2000c1e1900 */
[----:B---3--:R-:W-:-:S04]  /*0090*/  IMAD.WIDE.U32 R4, R9, 0xc, R4 ;  /* 0x0000000c09047825 */ /* 0x008fc800078e0004 */
[----:B------:R-:W-:-:S05]  /*00a0*/  IMAD.WIDE.U32 R4, R7, 0x4, R4 ;  /* 0x0000000407047825 */ /* 0x000fca00078e0004 */
[----:B--2---:R-:W-:Y:S01]  /*00b0*/  STG.E desc[UR4][R4.64], R3 ;  /* 0x0000000304007986 */ /* 0x004fe2000c101904 */
[----:B------:R-:W-:Y:S05]  /*00c0*/  EXIT ;  /* 0x000000000000794d */ /* 0x000fea0003800000 */
.L_x_0:
[----:B------:R-:W-:-:S00]  /*00d0*/  BRA `(.L_x_0) ;  /* 0xfffffffc00fc7947 */ /* 0x000fc0000383ffff */
[----:B------:R-:W-:-:S00]  /*00e0*/  NOP ;  /* 0x0000000000007918 */ /* 0x000fc00000000000 */
        /* <DEDUP_REMOVED lines=9> */
.L_x_1:


//--------------------- .nv.shared.reserved.0     --------------------------
	.section	.nv.shared.reserved.0,"aw",@nobits
	.weak		__nv_reservedSMEM_offset_0_alias
	.size		__nv_reservedSMEM_offset_0_alias, 0, 64
	.other		__nv_reservedSMEM_offset_0_alias,@"STO_CUDA_RESERVED_SHARED STV_DEFAULT"
__nv_reservedSMEM_offset_0_alias:
	.zero		0
	.zero		64


//--------------------- .nv.constant0._Z12matTransposePA4_iPA3_i --------------------------
	.section	.nv.constant0._Z12matTransposePA4_iPA3_i,"a",@progbits
	.sectionflags	@""
	.align	4
.nv.constant0._Z12matTransposePA4_iPA3_i:
	.zero		912


//--------------------- SYMBOLS --------------------------

	.type		.nv.reservedSmem.offset0,@object
	.size		.nv.reservedSmem.offset0,0x4
